	.headerflags	@"EF_CUDA_TEXMODE_UNIFIED EF_CUDA_64BIT_ADDRESS EF_CUDA_ACCELERATORS EF_CUDA_SM90 EF_CUDA_VIRTUAL_SM(EF_CUDA_SM90)"
	.elftype	@"ET_EXEC"


//--------------------- .nv.info                  --------------------------
	.section	.nv.info,"",@"SHT_CUDA_INFO"
	.align	4


	//----- nvinfo : EIATTR_REGCOUNT
	.align		4
        /*0000*/ 	.byte	0x04, 0x2f
        /*0002*/ 	.short	(.L_3 - .L_2)
	.align		4
.L_2:
        /*0004*/ 	.word	index@(triton_poi_fused__weight_norm_interface_0)
        /*0008*/ 	.word	0x00000014


	//----- nvinfo : EIATTR_MIN_STACK_SIZE
	.align		4
.L_3:
        /*000c*/ 	.byte	0x04, 0x12
        /*000e*/ 	.short	(.L_5 - .L_4)
	.align		4
.L_4:
        /*0010*/ 	.word	index@(triton_poi_fused__weight_norm_interface_0)
        /*0014*/ 	.word	0x00000000


	//----- nvinfo : EIATTR_FRAME_SIZE
	.align		4
.L_5:
        /*0018*/ 	.byte	0x04, 0x11
        /*001a*/ 	.short	(.L_7 - .L_6)
	.align		4
.L_6:
        /*001c*/ 	.word	index@(triton_poi_fused__weight_norm_interface_0)
        /*0020*/ 	.word	0x00000000


	//----- nvinfo : EIATTR_MIN_STACK_SIZE
	.align		4
.L_7:
        /*0024*/ 	.byte	0x04, 0x12
        /*0026*/ 	.short	(.L_9 - .L_8)
	.align		4
.L_8:
        /*0028*/ 	.word	index@(triton_poi_fused__weight_norm_interface_0)
        /*002c*/ 	.word	0x00000000
.L_9:


//--------------------- .nv.info.triton_poi_fused__weight_norm_interface_0 --------------------------
	.section	.nv.info.triton_poi_fused__weight_norm_interface_0,"",@"SHT_CUDA_INFO"
	.sectionflags	@""
	.align	4


	//----- nvinfo : EIATTR_CUDA_API_VERSION
	.align		4
        /*0000*/ 	.byte	0x04, 0x37
        /*0002*/ 	.short	(.L_11 - .L_10)
.L_10:
        /*0004*/ 	.word	0x0000007c


	//----- nvinfo : EIATTR_KPARAM_INFO
	.align		4
.L_11:
        /*0008*/ 	.byte	0x04, 0x17
        /*000a*/ 	.short	(.L_13 - .L_12)
.L_12:
        /*000c*/ 	.word	0x00000000
        /*0010*/ 	.short	0x0002
        /*0012*/ 	.short	0x0010
        /*0014*/ 	.byte	0x00, 0xf0, 0x11, 0x00


	//----- nvinfo : EIATTR_KPARAM_INFO
	.align		4
.L_13:
        /*0018*/ 	.byte	0x04, 0x17
        /*001a*/ 	.short	(.L_15 - .L_14)
.L_14:
        /*001c*/ 	.word	0x00000000
        /*0020*/ 	.short	0x0001
        /*0022*/ 	.short	0x0008
        /*0024*/ 	.byte	0x00, 0xf4, 0x21, 0x00


	//----- nvinfo : EIATTR_KPARAM_INFO
	.align		4
.L_15:
        /*0028*/ 	.byte	0x04, 0x17
        /*002a*/ 	.short	(.L_17 - .L_16)
.L_16:
        /*002c*/ 	.word	0x00000000
        /*0030*/ 	.short	0x0000
        /*0032*/ 	.short	0x0000
        /*0034*/ 	.byte	0x00, 0xf4, 0x21, 0x00


	//----- nvinfo : EIATTR_SPARSE_MMA_MASK
	.align		4
.L_17:
        /*0038*/ 	.byte	0x03, 0x50
        /*003a*/ 	.short	0x0000


	//----- nvinfo : EIATTR_MAXREG_COUNT
	.align		4
        /*003c*/ 	.byte	0x03, 0x1b
        /*003e*/ 	.short	0x00ff


	//----- nvinfo : EIATTR_EXIT_INSTR_OFFSETS
	.align		4
        /*0040*/ 	.byte	0x04, 0x1c
        /*0042*/ 	.short	(.L_19 - .L_18)


	//   ....[0]....
.L_18:
        /*0044*/ 	.word	0x00000220


	//   ....[1]....
        /*0048*/ 	.word	0x00000260


	//----- nvinfo : EIATTR_REQNTID
	.align		4
.L_19:
        /*004c*/ 	.byte	0x04, 0x10
        /*004e*/ 	.short	(.L_21 - .L_20)
.L_20:
        /*0050*/ 	.word	0x00000020
        /*0054*/ 	.word	0x00000001
        /*0058*/ 	.word	0x00000001


	//----- nvinfo : EIATTR_CBANK_PARAM_SIZE
	.align		4
.L_21:
        /*005c*/ 	.byte	0x03, 0x19
        /*005e*/ 	.short	0x0014


	//----- nvinfo : EIATTR_PARAM_CBANK
	.align		4
        /*0060*/ 	.byte	0x04, 0x0a
        /*0062*/ 	.short	(.L_23 - .L_22)
	.align		4
.L_22:
        /*0064*/ 	.word	index@(.nv.constant0.triton_poi_fused__weight_norm_interface_0)
        /*0068*/ 	.short	0x0210
        /*006a*/ 	.short	0x0014


	//----- nvinfo : EIATTR_SW_WAR
	.align		4
.L_23:
        /*006c*/ 	.byte	0x04, 0x36
        /*006e*/ 	.short	(.L_25 - .L_24)
.L_24:
        /*0070*/ 	.word	0x00000008
.L_25:


//--------------------- .nv.callgraph             --------------------------
	.section	.nv.callgraph,"",@"SHT_CUDA_CALLGRAPH"
	.align	4
	.sectionentsize	8
	.align		4
        /*0000*/ 	.word	0x00000000
	.align		4
        /*0004*/ 	.word	0xffffffff
	.align		4
        /*0008*/ 	.word	0x00000000
	.align		4
        /*000c*/ 	.word	0xfffffffe
	.align		4
        /*0010*/ 	.word	0x00000000
	.align		4
        /*0014*/ 	.word	0xfffffffd
	.align		4
        /*0018*/ 	.word	0x00000000
	.align		4
        /*001c*/ 	.word	0xfffffffc


//--------------------- .nv.constant4             --------------------------
	.section	.nv.constant4,"a",@progbits
	.align	8
	.align		8
.nv.constant4:
        /*0000*/ 	.dword	_$_str
	.align		8
        /*0008*/ 	.dword	_$_str_$_2


//--------------------- .text.triton_poi_fused__weight_norm_interface_0 --------------------------
	.section	.text.triton_poi_fused__weight_norm_interface_0,"ax",@progbits
	.align	128
        .global         triton_poi_fused__weight_norm_interface_0
        .type           triton_poi_fused__weight_norm_interface_0,@function
        .size           triton_poi_fused__weight_norm_interface_0,(.L_x_1 - triton_poi_fused__weight_norm_interface_0)
        .other          triton_poi_fused__weight_norm_interface_0,@"STO_CUDA_ENTRY STV_DEFAULT"
triton_poi_fused__weight_norm_interface_0:
.text.triton_poi_fused__weight_norm_interface_0:
[----:B------:R-:W0:Y:S02]  /*0000*/  LDC R1, c[0x0][0x28] ;  /* 0x00000a00ff017b82 */ /* 0x000e240000000800 */
[----:B------:R-:W1:Y:S01]  /*0010*/  S2R R0, SR_TID.X ;  /* 0x0000000000007919 */ /* 0x000e620000002100 */
[----:B------:R-:W2:Y:S01]  /*0020*/  LDC.64 R10, c[0x0][0x210] ;  /* 0x00008400ff0a7b82 */ /* 0x000ea20000000a00 */
[----:B------:R-:W-:Y:S01]  /*0030*/  HFMA2.MMA R12, -RZ, RZ, 0, 0 ;  /* 0x00000000ff0c7435 */ /* 0x000fe200000001ff */
[----:B------:R-:W-:Y:S01]  /*0040*/  ULDC.64 UR4, c[0x0][0x208] ;  /* 0x0000820000047ab9 */ /* 0x000fe20000000a00 */
[----:B------:R-:W3:Y:S01]  /*0050*/  S2R R13, SR_CTAID.X ;  /* 0x00000000000d7919 */ /* 0x000ee20000002500 */
[----:B------:R-:W-:Y:S01]  /*0060*/  HFMA2.MMA R14, -RZ, RZ, 0, 0 ;  /* 0x00000000ff0e7435 */ /* 0x000fe200000001ff */
[----:B-1----:R-:W-:-:S04]  /*0070*/  LOP3.LUT R0, R0, 0x1f, RZ, 0xc0, !PT ;  /* 0x0000001f00007812 */ /* 0x002fc800078ec0ff */
[----:B---3--:R-:W-:Y:S02]  /*0080*/  LEA R13, R13, R0, 0x5 ;  /* 0x000000000d0d7211 */ /* 0x008fe400078e28ff */
[----:B------:R-:W-:Y:S02]  /*0090*/  MOV R0, RZ ;  /* 0x000000ff00007202 */ /* 0x000fe40000000f00 */
[C---:B------:R-:W-:Y:S01]  /*00a0*/  ISETP.GE.AND P0, PT, R13.reuse, 0x20, PT ;  /* 0x000000200d00780c */ /* 0x040fe20003f06270 */
[----:B------:R-:W-:-:S04]  /*00b0*/  IMAD R9, R13, 0x5, RZ ;  /* 0x000000050d097824 */ /* 0x000fc800078e02ff */
[----:B--2---:R-:W-:Y:S01]  /*00c0*/  IMAD.WIDE R2, R9, 0x4, R10 ;  /* 0x0000000409027825 */ /* 0x004fe200078e020a */
[----:B------:R-:W-:Y:S02]  /*00d0*/  IADD3 R5, R9, 0x1, RZ ;  /* 0x0000000109057810 */ /* 0x000fe40007ffe0ff */
[----:B------:R-:W-:-:S03]  /*00e0*/  IADD3 R7, R9, 0x2, RZ ;  /* 0x0000000209077810 */ /* 0x000fc60007ffe0ff */
[--C-:B------:R-:W-:Y:S01]  /*00f0*/  IMAD.WIDE R4, R5, 0x4, R10.reuse ;  /* 0x0000000405047825 */ /* 0x100fe200078e020a */
[----:B------:R-:W-:Y:S01]  /*0100*/  IADD3 R15, R9, 0x3, RZ ;  /* 0x00000003090f7810 */ /* 0x000fe20007ffe0ff */
[----:B------:R1:W2:Y:S04]  /*0110*/  @!P0 LDG.E.EL R0, desc[UR4][R2.64] ;  /* 0x0000000402008981 */ /* 0x0002a8000c2e1900 */
[----:B------:R-:W3:Y:S01]  /*0120*/  @!P0 LDG.E.EL R12, desc[UR4][R4.64] ;  /* 0x00000004040c8981 */ /* 0x000ee2000c2e1900 */
[--C-:B------:R-:W-:Y:S01]  /*0130*/  IMAD.WIDE R6, R7, 0x4, R10.reuse ;  /* 0x0000000407067825 */ /* 0x100fe200078e020a */
[----:B------:R-:W-:Y:S02]  /*0140*/  IADD3 R17, R9, 0x4, RZ ;  /* 0x0000000409117810 */ /* 0x000fe40007ffe0ff */
[----:B------:R-:W-:Y:S01]  /*0150*/  MOV R16, RZ ;  /* 0x000000ff00107202 */ /* 0x000fe20000000f00 */
[--C-:B------:R-:W-:Y:S01]  /*0160*/  IMAD.WIDE R8, R15, 0x4, R10.reuse ;  /* 0x000000040f087825 */ /* 0x100fe200078e020a */
[----:B------:R-:W-:Y:S01]  /*0170*/  HFMA2.MMA R15, -RZ, RZ, 0, 0 ;  /* 0x00000000ff0f7435 */ /* 0x000fe200000001ff */
[----:B------:R-:W4:Y:S01]  /*0180*/  @!P0 LDG.E.EL R14, desc[UR4][R6.64] ;  /* 0x00000004060e8981 */ /* 0x000f22000c2e1900 */
[----:B-1----:R-:W1:Y:S01]  /*0190*/  LDC.64 R2, c[0x0][0x218] ;  /* 0x00008600ff027b82 */ /* 0x002e620000000a00 */
[----:B------:R-:W-:-:S02]  /*01a0*/  IMAD.WIDE R10, R17, 0x4, R10 ;  /* 0x00000004110a7825 */ /* 0x000fc400078e020a */
[----:B------:R-:W5:Y:S05]  /*01b0*/  @!P0 LDG.E.EL R16, desc[UR4][R8.64] ;  /* 0x0000000408108981 */ /* 0x000f6a000c2e1900 */
[----:B------:R-:W5:Y:S01]  /*01c0*/  @!P0 LDG.E.EL R15, desc[UR4][R10.64] ;  /* 0x000000040a0f8981 */ /* 0x000f62000c2e1900 */
[----:B---3--:R-:W-:-:S04]  /*01d0*/  FMUL R5, R12, R12 ;  /* 0x0000000c0c057220 */ /* 0x008fc80000400000 */
[----:B--2---:R-:W-:-:S04]  /*01e0*/  FFMA R5, R0, R0, R5 ;  /* 0x0000000000057223 */ /* 0x004fc80000000005 */
[----:B----4-:R-:W-:-:S04]  /*01f0*/  FFMA R5, R14, R14, R5 ;  /* 0x0000000e0e057223 */ /* 0x010fc80000000005 */
[----:B-----5:R-:W-:-:S04]  /*0200*/  FFMA R16, R16, R16, R5 ;  /* 0x0000001010107223 */ /* 0x020fc80000000005 */
[----:B------:R-:W-:Y:S01]  /*0210*/  FFMA R16, R15, R15, R16 ;  /* 0x0000000f0f107223 */ /* 0x000fe20000000010 */
[----:B-1----:R-:W-:Y:S06]  /*0220*/  @P0 EXIT ;  /* 0x000000000000094d */ /* 0x002fec0003800000 */
[----:B------:R-:W0:Y:S01]  /*0230*/  MUFU.SQRT R5, R16 ;  /* 0x0000001000057308 */ /* 0x000e220000002000 */
[----:B------:R-:W-:-:S05]  /*0240*/  IMAD.WIDE R2, R13, 0x4, R2 ;  /* 0x000000040d027825 */ /* 0x000fca00078e0202 */
[----:B0-----:R-:W-:Y:S01]  /*0250*/  STG.E desc[UR4][R2.64], R5 ;  /* 0x0000000502007986 */ /* 0x001fe2000c101904 */
[----:B------:R-:W-:Y:S05]  /*0260*/  EXIT ;  /* 0x000000000000794d */ /* 0x000fea0003800000 */
.L_x_0:
[----:B------:R-:W-:-:S00]  /*0270*/  BRA `(.L_x_0) ;  /* 0xfffffffc00fc7947 */ /* 0x000fc0000383ffff */
[----:B------:R-:W-:-:S00]  /*0280*/  NOP ;  /* 0x0000000000007918 */ /* 0x000fc00000000000 */
[----:B------:R-:W-:-:S00]  /*0290*/  NOP ;  /* 0x0000000000007918 */ /* 0x000fc00000000000 */
[----:B------:R-:W-:-:S00]  /*02a0*/  NOP ;  /* 0x0000000000007918 */ /* 0x000fc00000000000 */
[----:B------:R-:W-:-:S00]  /*02b0*/  NOP ;  /* 0x0000000000007918 */ /* 0x000fc00000000000 */
[----:B------:R-:W-:-:S00]  /*02c0*/  NOP ;  /* 0x0000000000007918 */ /* 0x000fc00000000000 */
[----:B------:R-:W-:-:S00]  /*02d0*/  NOP ;  /* 0x0000000000007918 */ /* 0x000fc00000000000 */
[----:B------:R-:W-:-:S00]  /*02e0*/  NOP ;  /* 0x0000000000007918 */ /* 0x000fc00000000000 */
[----:B------:R-:W-:-:S00]  /*02f0*/  NOP ;  /* 0x0000000000007918 */ /* 0x000fc00000000000 */
.L_x_1:


//--------------------- .nv.global.init           --------------------------
	.section	.nv.global.init,"aw",@progbits
.nv.global.init:
	.type		_$_str,@object
	.size		_$_str,(_$_str_$_2 - _$_str)
_$_str:
        /*0000*/ 	.byte	0x5f, 0x5f, 0x43, 0x55, 0x44, 0x41, 0x5f, 0x46, 0x54, 0x5a, 0x00
	.type		_$_str_$_2,@object
	.size		_$_str_$_2,(.L_1 - _$_str_$_2)
_$_str_$_2:
        /*000b*/ 	.byte	0x5f, 0x5f, 0x43, 0x55, 0x44, 0x41, 0x5f, 0x50, 0x52, 0x45, 0x43, 0x5f, 0x53, 0x51, 0x52, 0x54
        /*001b*/ 	.byte	0x00
.L_1:


//--------------------- .nv.constant0.triton_poi_fused__weight_norm_interface_0 --------------------------
	.section	.nv.constant0.triton_poi_fused__weight_norm_interface_0,"a",@progbits
	.sectionflags	@""
	.align	4
.nv.constant0.triton_poi_fused__weight_norm_interface_0:
	.zero		548
